//
// Generated by NVIDIA NVVM Compiler
//
// Compiler Build ID: CL-36424714
// Cuda compilation tools, release 13.0, V13.0.88
// Based on NVVM 20.0.0
//

.version 9.0
.target sm_100
.address_size 64

	// .globl	_Z6matmuliPKfS0_Pf
// _ZZ6matmuliPKfS0_PfE3s_A has been demoted
// _ZZ6matmuliPKfS0_PfE3s_B has been demoted

.visible .entry _Z6matmuliPKfS0_Pf(
	.param .u32 _Z6matmuliPKfS0_Pf_param_0,
	.param .u64 .ptr .align 1 _Z6matmuliPKfS0_Pf_param_1,
	.param .u64 .ptr .align 1 _Z6matmuliPKfS0_Pf_param_2,
	.param .u64 .ptr .align 1 _Z6matmuliPKfS0_Pf_param_3
)
{
	.reg .pred 	%p<3>;
	.reg .b32 	%r<30>;
	.reg .b32 	%f<107>;
	.reg .b64 	%rd<26>;
	// demoted variable
	.shared .align 4 .b8 _ZZ6matmuliPKfS0_PfE3s_A[4096];
	// demoted variable
	.shared .align 4 .b8 _ZZ6matmuliPKfS0_PfE3s_B[4096];
	ld.param.u32 	%r12, [_Z6matmuliPKfS0_Pf_param_0];
	ld.param.u64 	%rd8, [_Z6matmuliPKfS0_Pf_param_1];
	ld.param.u64 	%rd9, [_Z6matmuliPKfS0_Pf_param_2];
	ld.param.u64 	%rd10, [_Z6matmuliPKfS0_Pf_param_3];
	mov.u32 	%r13, %ctaid.x;
	mov.u32 	%r1, %ctaid.y;
	mov.u32 	%r2, %tid.x;
	and.b32  	%r3, %r2, 31;
	shr.u32 	%r4, %r2, 5;
	mul.lo.s32 	%r14, %r13, %r12;
	shl.b32 	%r5, %r14, 5;
	setp.lt.s32 	%p1, %r12, 1;
	mov.f32 	%f106, 0f00000000;
	@%p1 bra 	$L__BB0_3;
	mad.lo.s32 	%r16, %r12, %r4, %r3;
	and.b32  	%r17, %r2, 992;
	or.b32  	%r18, %r17, %r3;
	shl.b32 	%r19, %r18, 2;
	mov.u32 	%r20, _ZZ6matmuliPKfS0_PfE3s_A;
	add.s32 	%r6, %r20, %r19;
	mov.u32 	%r21, _ZZ6matmuliPKfS0_PfE3s_B;
	add.s32 	%r7, %r21, %r19;
	shl.b32 	%r22, %r12, 5;
	shl.b32 	%r23, %r2, 2;
	and.b32  	%r24, %r23, 3968;
	add.s32 	%r8, %r20, %r24;
	shl.b32 	%r25, %r3, 2;
	add.s32 	%r9, %r21, %r25;
	mul.wide.s32 	%rd11, %r5, 4;
	mul.wide.u32 	%rd12, %r16, 4;
	add.s64 	%rd13, %rd11, %rd12;
	cvta.to.global.u64 	%rd14, %rd8;
	add.s64 	%rd25, %rd14, %rd13;
	mul.wide.u32 	%rd15, %r1, 128;
	add.s64 	%rd16, %rd15, %rd12;
	cvta.to.global.u64 	%rd17, %rd9;
	add.s64 	%rd24, %rd17, %rd16;
	mul.wide.u32 	%rd3, %r22, 4;
	mov.f32 	%f106, 0f00000000;
	mov.b32 	%r29, 0;
$L__BB0_2:
	ld.global.f32 	%f6, [%rd25];
	st.shared.f32 	[%r6], %f6;
	ld.global.f32 	%f7, [%rd24];
	st.shared.f32 	[%r7], %f7;
	bar.sync 	0;
	ld.shared.f32 	%f8, [%r8];
	ld.shared.f32 	%f9, [%r9];
	fma.rn.f32 	%f10, %f8, %f9, %f106;
	ld.shared.f32 	%f11, [%r8+4];
	ld.shared.f32 	%f12, [%r9+128];
	fma.rn.f32 	%f13, %f11, %f12, %f10;
	ld.shared.f32 	%f14, [%r8+8];
	ld.shared.f32 	%f15, [%r9+256];
	fma.rn.f32 	%f16, %f14, %f15, %f13;
	ld.shared.f32 	%f17, [%r8+12];
	ld.shared.f32 	%f18, [%r9+384];
	fma.rn.f32 	%f19, %f17, %f18, %f16;
	ld.shared.f32 	%f20, [%r8+16];
	ld.shared.f32 	%f21, [%r9+512];
	fma.rn.f32 	%f22, %f20, %f21, %f19;
	ld.shared.f32 	%f23, [%r8+20];
	ld.shared.f32 	%f24, [%r9+640];
	fma.rn.f32 	%f25, %f23, %f24, %f22;
	ld.shared.f32 	%f26, [%r8+24];
	ld.shared.f32 	%f27, [%r9+768];
	fma.rn.f32 	%f28, %f26, %f27, %f25;
	ld.shared.f32 	%f29, [%r8+28];
	ld.shared.f32 	%f30, [%r9+896];
	fma.rn.f32 	%f31, %f29, %f30, %f28;
	ld.shared.f32 	%f32, [%r8+32];
	ld.shared.f32 	%f33, [%r9+1024];
	fma.rn.f32 	%f34, %f32, %f33, %f31;
	ld.shared.f32 	%f35, [%r8+36];
	ld.shared.f32 	%f36, [%r9+1152];
	fma.rn.f32 	%f37, %f35, %f36, %f34;
	ld.shared.f32 	%f38, [%r8+40];
	ld.shared.f32 	%f39, [%r9+1280];
	fma.rn.f32 	%f40, %f38, %f39, %f37;
	ld.shared.f32 	%f41, [%r8+44];
	ld.shared.f32 	%f42, [%r9+1408];
	fma.rn.f32 	%f43, %f41, %f42, %f40;
	ld.shared.f32 	%f44, [%r8+48];
	ld.shared.f32 	%f45, [%r9+1536];
	fma.rn.f32 	%f46, %f44, %f45, %f43;
	ld.shared.f32 	%f47, [%r8+52];
	ld.shared.f32 	%f48, [%r9+1664];
	fma.rn.f32 	%f49, %f47, %f48, %f46;
	ld.shared.f32 	%f50, [%r8+56];
	ld.shared.f32 	%f51, [%r9+1792];
	fma.rn.f32 	%f52, %f50, %f51, %f49;
	ld.shared.f32 	%f53, [%r8+60];
	ld.shared.f32 	%f54, [%r9+1920];
	fma.rn.f32 	%f55, %f53, %f54, %f52;
	ld.shared.f32 	%f56, [%r8+64];
	ld.shared.f32 	%f57, [%r9+2048];
	fma.rn.f32 	%f58, %f56, %f57, %f55;
	ld.shared.f32 	%f59, [%r8+68];
	ld.shared.f32 	%f60, [%r9+2176];
	fma.rn.f32 	%f61, %f59, %f60, %f58;
	ld.shared.f32 	%f62, [%r8+72];
	ld.shared.f32 	%f63, [%r9+2304];
	fma.rn.f32 	%f64, %f62, %f63, %f61;
	ld.shared.f32 	%f65, [%r8+76];
	ld.shared.f32 	%f66, [%r9+2432];
	fma.rn.f32 	%f67, %f65, %f66, %f64;
	ld.shared.f32 	%f68, [%r8+80];
	ld.shared.f32 	%f69, [%r9+2560];
	fma.rn.f32 	%f70, %f68, %f69, %f67;
	ld.shared.f32 	%f71, [%r8+84];
	ld.shared.f32 	%f72, [%r9+2688];
	fma.rn.f32 	%f73, %f71, %f72, %f70;
	ld.shared.f32 	%f74, [%r8+88];
	ld.shared.f32 	%f75, [%r9+2816];
	fma.rn.f32 	%f76, %f74, %f75, %f73;
	ld.shared.f32 	%f77, [%r8+92];
	ld.shared.f32 	%f78, [%r9+2944];
	fma.rn.f32 	%f79, %f77, %f78, %f76;
	ld.shared.f32 	%f80, [%r8+96];
	ld.shared.f32 	%f81, [%r9+3072];
	fma.rn.f32 	%f82, %f80, %f81, %f79;
	ld.shared.f32 	%f83, [%r8+100];
	ld.shared.f32 	%f84, [%r9+3200];
	fma.rn.f32 	%f85, %f83, %f84, %f82;
	ld.shared.f32 	%f86, [%r8+104];
	ld.shared.f32 	%f87, [%r9+3328];
	fma.rn.f32 	%f88, %f86, %f87, %f85;
	ld.shared.f32 	%f89, [%r8+108];
	ld.shared.f32 	%f90, [%r9+3456];
	fma.rn.f32 	%f91, %f89, %f90, %f88;
	ld.shared.f32 	%f92, [%r8+112];
	ld.shared.f32 	%f93, [%r9+3584];
	fma.rn.f32 	%f94, %f92, %f93, %f91;
	ld.shared.f32 	%f95, [%r8+116];
	ld.shared.f32 	%f96, [%r9+3712];
	fma.rn.f32 	%f97, %f95, %f96, %f94;
	ld.shared.f32 	%f98, [%r8+120];
	ld.shared.f32 	%f99, [%r9+3840];
	fma.rn.f32 	%f100, %f98, %f99, %f97;
	ld.shared.f32 	%f101, [%r8+124];
	ld.shared.f32 	%f102, [%r9+3968];
	fma.rn.f32 	%f106, %f101, %f102, %f100;
	bar.sync 	0;
	add.s32 	%r29, %r29, 32;
	add.s64 	%rd25, %rd25, 128;
	add.s64 	%rd24, %rd24, %rd3;
	setp.lt.s32 	%p2, %r29, %r12;
	@%p2 bra 	$L__BB0_2;
$L__BB0_3:
	cvta.to.global.u64 	%rd18, %rd10;
	shl.b32 	%r26, %r1, 5;
	add.s32 	%r27, %r5, %r26;
	cvt.s64.s32 	%rd19, %r27;
	mad.lo.s32 	%r28, %r12, %r4, %r3;
	cvt.s64.s32 	%rd20, %r28;
	add.s64 	%rd21, %rd19, %rd20;
	shl.b64 	%rd22, %rd21, 2;
	add.s64 	%rd23, %rd18, %rd22;
	ld.global.f32 	%f103, [%rd23];
	add.f32 	%f104, %f106, %f103;
	st.global.f32 	[%rd23], %f104;
	ret;

}


// ===== COMPILED SASS (sm_100) =====

	.target	sm_100

	.elftype	@"ET_EXEC"


//--------------------- .note.nv.tkinfo           --------------------------
	.section	.note.nv.tkinfo,"",@"SHT_NOTE"
	.sectionflags	@"SHF_NOTE_NV_TKINFO"
	.tkinfo
        /*0018*/ 	.word	0x00000002
        /*0030*/ 	.string	""
        /*0030*/ 	.string	"ptxas"
        /*0030*/ 	.string	"Cuda compilation tools, release 13.0, V13.0.88"
        /*0030*/ 	.string	"Build cuda_13.0.r13.0/compiler.36424714_0"
        /*0030*/ 	.string	"-arch sm_100 -m 64 "



//--------------------- .note.nv.cuinfo           --------------------------
	.section	.note.nv.cuinfo,"",@"SHT_NOTE"
	.sectionflags	@"SHF_NOTE_NV_CUINFO"
        /*0018*/ 	.short	0x0002
        /*001a*/ 	.short	0x0064
        /*001c*/ 	.short	0x0082
	.zero		2


//--------------------- .nv.info                  --------------------------
	.section	.nv.info,"",@"SHT_CUDA_INFO"
	.align	4


	//----- nvinfo : EIATTR_REGCOUNT
	.align		4
        /*0000*/ 	.byte	0x04, 0x2f
        /*0002*/ 	.short	(.L_1 - .L_0)
	.align		4
.L_0:
        /*0004*/ 	.word	index@(_Z6matmuliPKfS0_Pf)
        /*0008*/ 	.word	0x00000020


	//----- nvinfo : EIATTR_FRAME_SIZE
	.align		4
.L_1:
        /*000c*/ 	.byte	0x04, 0x11
        /*000e*/ 	.short	(.L_3 - .L_2)
	.align		4
.L_2:
        /*0010*/ 	.word	index@(_Z6matmuliPKfS0_Pf)
        /*0014*/ 	.word	0x00000000


	//----- nvinfo : EIATTR_MIN_STACK_SIZE
	.align		4
.L_3:
        /*0018*/ 	.byte	0x04, 0x12
        /*001a*/ 	.short	(.L_5 - .L_4)
	.align		4
.L_4:
        /*001c*/ 	.word	index@(_Z6matmuliPKfS0_Pf)
        /*0020*/ 	.word	0x00000000
.L_5:


//--------------------- .nv.compat                --------------------------
	.section	.nv.compat,"",@"SHT_CUDA_COMPAT_INFO"
	.align	4
        /*0000*/ 	.byte	0x02, 0x09, 0x00, 0x00, 0x02, 0x02, 0x01, 0x00, 0x02, 0x05, 0x05, 0x00, 0x03, 0x07, 0x01, 0x01
        /*0010*/ 	.byte	0x02, 0x03, 0x00, 0x00, 0x02, 0x06, 0x01, 0x00, 0x04, 0x0b, 0x08, 0x00, 0x09, 0x00, 0x00, 0x00
        /*0020*/ 	.byte	0x00, 0x00, 0x00, 0x00


//--------------------- .nv.info._Z6matmuliPKfS0_Pf --------------------------
	.section	.nv.info._Z6matmuliPKfS0_Pf,"",@"SHT_CUDA_INFO"
	.sectionflags	@""
	.align	4


	//----- nvinfo : EIATTR_CUDA_API_VERSION
	.align		4
        /*0000*/ 	.byte	0x04, 0x37
        /*0002*/ 	.short	(.L_7 - .L_6)
.L_6:
        /*0004*/ 	.word	0x00000082


	//----- nvinfo : EIATTR_KPARAM_INFO
	.align		4
.L_7:
        /*0008*/ 	.byte	0x04, 0x17
        /*000a*/ 	.short	(.L_9 - .L_8)
.L_8:
        /*000c*/ 	.word	0x00000000
        /*0010*/ 	.short	0x0003
        /*0012*/ 	.short	0x0018
        /*0014*/ 	.byte	0x00, 0xf5, 0x21, 0x00


	//----- nvinfo : EIATTR_KPARAM_INFO
	.align		4
.L_9:
        /*0018*/ 	.byte	0x04, 0x17
        /*001a*/ 	.short	(.L_11 - .L_10)
.L_10:
        /*001c*/ 	.word	0x00000000
        /*0020*/ 	.short	0x0002
        /*0022*/ 	.short	0x0010
        /*0024*/ 	.byte	0x00, 0xf5, 0x21, 0x00


	//----- nvinfo : EIATTR_KPARAM_INFO
	.align		4
.L_11:
        /*0028*/ 	.byte	0x04, 0x17
        /*002a*/ 	.short	(.L_13 - .L_12)
.L_12:
        /*002c*/ 	.word	0x00000000
        /*0030*/ 	.short	0x0001
        /*0032*/ 	.short	0x0008
        /*0034*/ 	.byte	0x00, 0xf5, 0x21, 0x00


	//----- nvinfo : EIATTR_KPARAM_INFO
	.align		4
.L_13:
        /*0038*/ 	.byte	0x04, 0x17
        /*003a*/ 	.short	(.L_15 - .L_14)
.L_14:
        /*003c*/ 	.word	0x00000000
        /*0040*/ 	.short	0x0000
        /*0042*/ 	.short	0x0000
        /*0044*/ 	.byte	0x00, 0xf0, 0x11, 0x00


	//----- nvinfo : EIATTR_SPARSE_MMA_MASK
	.align		4
.L_15:
        /*0048*/ 	.byte	0x03, 0x50
        /*004a*/ 	.short	0x0000


	//----- nvinfo : EIATTR_MAXREG_COUNT
	.align		4
        /*004c*/ 	.byte	0x03, 0x1b
        /*004e*/ 	.short	0x00ff


	//----- nvinfo : EIATTR_NUM_BARRIERS
	.align		4
        /*0050*/ 	.byte	0x02, 0x4c
        /*0052*/ 	.byte	0x01
	.zero		1


	//----- nvinfo : EIATTR_MERCURY_ISA_VERSION
	.align		4
        /*0054*/ 	.byte	0x03, 0x5f
        /*0056*/ 	.short	0x0101


	//----- nvinfo : EIATTR_VRC_CTA_INIT_COUNT
	.align		4
        /*0058*/ 	.byte	0x02, 0x4a
	.zero		1
	.zero		1


	//----- nvinfo : EIATTR_EXIT_INSTR_OFFSETS
	.align		4
        /*005c*/ 	.byte	0x04, 0x1c
        /*005e*/ 	.short	(.L_17 - .L_16)


	//   ....[0]....
.L_16:
        /*0060*/ 	.word	0x00000870


	//----- nvinfo : EIATTR_CBANK_PARAM_SIZE
	.align		4
.L_17:
        /*0064*/ 	.byte	0x03, 0x19
        /*0066*/ 	.short	0x0020


	//----- nvinfo : EIATTR_PARAM_CBANK
	.align		4
        /*0068*/ 	.byte	0x04, 0x0a
        /*006a*/ 	.short	(.L_19 - .L_18)
	.align		4
.L_18:
        /*006c*/ 	.word	index@(.nv.constant0._Z6matmuliPKfS0_Pf)
        /*0070*/ 	.short	0x0380
        /*0072*/ 	.short	0x0020


	//----- nvinfo : EIATTR_SW_WAR
	.align		4
.L_19:
        /*0074*/ 	.byte	0x04, 0x36
        /*0076*/ 	.short	(.L_21 - .L_20)
.L_20:
        /*0078*/ 	.word	0x00000008
.L_21:


//--------------------- .nv.callgraph             --------------------------
	.section	.nv.callgraph,"",@"SHT_CUDA_CALLGRAPH"
	.align	4
	.sectionentsize	8
	.align		4
        /*0000*/ 	.word	0x00000000
	.align		4
        /*0004*/ 	.word	0xffffffff
	.align		4
        /*0008*/ 	.word	0x00000000
	.align		4
        /*000c*/ 	.word	0xfffffffe
	.align		4
        /*0010*/ 	.word	0x00000000
	.align		4
        /*0014*/ 	.word	0xfffffffd
	.align		4
        /*0018*/ 	.word	0x00000000
	.align		4
        /*001c*/ 	.word	0xfffffffc


//--------------------- .text._Z6matmuliPKfS0_Pf  --------------------------
	.section	.text._Z6matmuliPKfS0_Pf,"ax",@progbits
	.align	128
        .global         _Z6matmuliPKfS0_Pf
        .type           _Z6matmuliPKfS0_Pf,@function
        .size           _Z6matmuliPKfS0_Pf,(.L_x_3 - _Z6matmuliPKfS0_Pf)
        .other          _Z6matmuliPKfS0_Pf,@"STO_CUDA_ENTRY STV_DEFAULT"
_Z6matmuliPKfS0_Pf:
.text._Z6matmuliPKfS0_Pf:
[----:B------:R-:W-:Y:S08]  /*0000*/  LDC R1, c[0x0][0x37c] ;  /* 0x0000df00ff017b82 */ /* 0x000ff00000000800 */
[----:B------:R-:W0:Y:S01]  /*0010*/  LDC R0, c[0x0][0x380] ;  /* 0x0000e000ff007b82 */ /* 0x000e220000000800 */
[----:B------:R-:W1:Y:S01]  /*0020*/  S2R R9, SR_TID.X ;  /* 0x0000000000097919 */ /* 0x000e620000002100 */
[----:B------:R-:W2:Y:S01]  /*0030*/  LDCU.64 UR8, c[0x0][0x358] ;  /* 0x00006b00ff0877ac */ /* 0x000ea20008000a00 */
[----:B------:R-:W-:Y:S01]  /*0040*/  HFMA2 R11, -RZ, RZ, 0, 0 ;  /* 0x00000000ff0b7431 */ /* 0x000fe200000001ff */
[----:B------:R-:W3:Y:S04]  /*0050*/  S2R R2, SR_CTAID.Y ;  /* 0x0000000000027919 */ /* 0x000ee80000002600 */
[----:B------:R-:W4:Y:S01]  /*0060*/  S2UR UR4, SR_CTAID.X ;  /* 0x00000000000479c3 */ /* 0x000f220000002500 */
[C---:B0-----:R-:W-:Y:S01]  /*0070*/  ISETP.GE.AND P0, PT, R0.reuse, 0x1, PT ;  /* 0x000000010000780c */ /* 0x041fe20003f06270 */
[----:B----4-:R-:W-:Y:S01]  /*0080*/  IMAD R19, R0, UR4, RZ ;  /* 0x0000000400137c24 */ /* 0x010fe2000f8e02ff */
[----:B-1----:R-:W-:-:S02]  /*0090*/  LOP3.LUT R18, R9, 0x1f, RZ, 0xc0, !PT ;  /* 0x0000001f09127812 */ /* 0x002fc400078ec0ff */
[----:B------:R-:W-:Y:S02]  /*00a0*/  SHF.R.U32.HI R21, RZ, 0x5, R9 ;  /* 0x00000005ff157819 */ /* 0x000fe40000011609 */
[----:B------:R-:W-:-:S07]  /*00b0*/  SHF.L.U32 R19, R19, 0x5, RZ ;  /* 0x0000000513137819 */ /* 0x000fce00000006ff */
[----:B--23--:R-:W-:Y:S05]  /*00c0*/  @!P0 BRA `(.L_x_0) ;  /* 0x0000000400bc8947 */ /* 0x00cfea0003800000 */
[----:B------:R-:W0:Y:S01]  /*00d0*/  S2UR UR5, SR_CgaCtaId ;  /* 0x00000000000579c3 */ /* 0x000e220000008800 */
[----:B------:R-:W1:Y:S01]  /*00e0*/  LDCU.64 UR6, c[0x0][0x388] ;  /* 0x00007100ff0677ac */ /* 0x000e620008000a00 */
[----:B------:R-:W-:Y:S01]  /*00f0*/  IMAD R6, R21, R0, R18 ;  /* 0x0000000015067224 */ /* 0x000fe200078e0212 */
[----:B------:R-:W-:Y:S01]  /*0100*/  LOP3.LUT R8, R9, 0x3e0, RZ, 0xc0, !PT ;  /* 0x000003e009087812 */ /* 0x000fe200078ec0ff */
[----:B------:R-:W2:Y:S02]  /*0110*/  LDCU.64 UR10, c[0x0][0x390] ;  /* 0x00007200ff0a77ac */ /* 0x000ea40008000a00 */
[----:B------:R-:W-:Y:S01]  /*0120*/  IMAD.WIDE.U32 R6, R6, 0x4, RZ ;  /* 0x0000000406067825 */ /* 0x000fe200078e00ff */
[----:B------:R-:W-:Y:S01]  /*0130*/  LOP3.LUT R8, R8, 0x1f, R9, 0xf8, !PT ;  /* 0x0000001f08087812 */ /* 0x000fe200078ef809 */
[----:B------:R-:W-:Y:S01]  /*0140*/  UMOV UR4, 0x400 ;  /* 0x0000040000047882 */ /* 0x000fe20000000000 */
[----:B------:R-:W-:Y:S01]  /*0150*/  MOV R11, RZ ;  /* 0x000000ff000b7202 */ /* 0x000fe20000000f00 */
[----:B------:R-:W-:-:S04]  /*0160*/  IMAD.WIDE R4, R19, 0x4, R6 ;  /* 0x0000000413047825 */ /* 0x000fc800078e0206 */
[----:B------:R-:W-:Y:S01]  /*0170*/  IMAD.WIDE.U32 R6, R2, 0x80, R6 ;  /* 0x0000008002067825 */ /* 0x000fe200078e0006 */
[----:B-1----:R-:W-:-:S04]  /*0180*/  IADD3 R4, P0, PT, R4, UR6, RZ ;  /* 0x0000000604047c10 */ /* 0x002fc8000ff1e0ff */
[----:B------:R-:W-:Y:S01]  /*0190*/  IADD3.X R3, PT, PT, R5, UR7, RZ, P0, !PT ;  /* 0x0000000705037c10 */ /* 0x000fe200087fe4ff */
[----:B0-----:R-:W-:Y:S01]  /*01a0*/  ULEA UR6, UR5, UR4, 0x18 ;  /* 0x0000000405067291 */ /* 0x001fe2000f8ec0ff */
[----:B--2---:R-:W-:Y:S01]  /*01b0*/  IADD3 R22, P0, PT, R6, UR10, RZ ;  /* 0x0000000a06167c10 */ /* 0x004fe2000ff1e0ff */
[----:B------:R-:W-:Y:S01]  /*01c0*/  UIADD3 UR4, UPT, UPT, UR4, 0x1000, URZ ;  /* 0x0000100004047890 */ /* 0x000fe2000fffe0ff */
[----:B------:R-:W-:Y:S02]  /*01d0*/  SHF.L.U32 R6, R9, 0x2, RZ ;  /* 0x0000000209067819 */ /* 0x000fe400000006ff */
[----:B------:R-:W-:Y:S01]  /*01e0*/  IADD3.X R23, PT, PT, R7, UR11, RZ, P0, !PT ;  /* 0x0000000b07177c10 */ /* 0x000fe200087fe4ff */
[----:B------:R-:W-:Y:S01]  /*01f0*/  ULEA UR4, UR5, UR4, 0x18 ;  /* 0x0000000405047291 */ /* 0x000fe2000f8ec0ff */
[----:B------:R-:W-:Y:S02]  /*0200*/  SHF.L.U32 R7, R0, 0x5, RZ ;  /* 0x0000000500077819 */ /* 0x000fe400000006ff */
[----:B------:R-:W-:-:S02]  /*0210*/  LOP3.LUT R6, R6, 0xf80, RZ, 0xc0, !PT ;  /* 0x00000f8006067812 */ /* 0x000fc400078ec0ff */
[C---:B------:R-:W-:Y:S02]  /*0220*/  LEA R17, R8.reuse, UR6, 0x2 ;  /* 0x0000000608117c11 */ /* 0x040fe4000f8e10ff */
[----:B------:R-:W-:Y:S02]  /*0230*/  LEA R16, R8, UR4, 0x2 ;  /* 0x0000000408107c11 */ /* 0x000fe4000f8e10ff */
[----:B------:R-:W-:Y:S01]  /*0240*/  LEA R5, R18, UR4, 0x2 ;  /* 0x0000000412057c11 */ /* 0x000fe2000f8e10ff */
[----:B------:R-:W-:-:S06]  /*0250*/  UMOV UR4, URZ ;  /* 0x000000ff00047c82 */ /* 0x000fcc0008000000 */
.L_x_1:
[----:B------:R-:W-:Y:S01]  /*0260*/  MOV R8, R4 ;  /* 0x0000000400087202 */ /* 0x000fe20000000f00 */
[----:B------:R-:W2:Y:S01]  /*0270*/  LDG.E R27, desc[UR8][R22.64] ;  /* 0x00000008161b7981 */ /* 0x000ea2000c1e1900 */
[----:B------:R-:W-:-:S05]  /*0280*/  MOV R9, R3 ;  /* 0x0000000300097202 */ /* 0x000fca0000000f00 */
[----:B------:R-:W3:Y:S04]  /*0290*/  LDG.E R8, desc[UR8][R8.64] ;  /* 0x0000000808087981 */ /* 0x000ee8000c1e1900 */
[----:B---3--:R-:W-:Y:S04]  /*02a0*/  STS [R17], R8 ;  /* 0x0000000811007388 */ /* 0x008fe80000000800 */
[----:B--2---:R-:W-:Y:S01]  /*02b0*/  STS [R16], R27 ;  /* 0x0000001b10007388 */ /* 0x004fe20000000800 */
[----:B------:R-:W-:Y:S06]  /*02c0*/  BAR.SYNC.DEFER_BLOCKING 0x0 ;  /* 0x0000000000007b1d */ /* 0x000fec0000010000 */
[----:B------:R-:W-:Y:S04]  /*02d0*/  LDS R10, [R5] ;  /* 0x00000000050a7984 */ /* 0x000fe80000000800 */
[----:B------:R-:W0:Y:S04]  /*02e0*/  LDS.128 R12, [R6+UR6] ;  /* 0x00000006060c7984 */ /* 0x000e280008000c00 */
[----:B------:R-:W1:Y:S04]  /*02f0*/  LDS R29, [R5+0x80] ;  /* 0x00008000051d7984 */ /* 0x000e680000000800 */
[----:B------:R-:W2:Y:S04]  /*0300*/  LDS R25, [R5+0x100] ;  /* 0x0001000005197984 */ /* 0x000ea80000000800 */
[----:B------:R-:W3:Y:S04]  /*0310*/  LDS R24, [R5+0x180] ;  /* 0x0001800005187984 */ /* 0x000ee80000000800 */
[----:B------:R-:W-:Y:S04]  /*0320*/  LDS R27, [R5+0x380] ;  /* 0x00038000051b7984 */ /* 0x000fe80000000800 */
[----:B------:R-:W-:Y:S01]  /*0330*/  LDS R26, [R5+0xe00] ;  /* 0x000e0000051a7984 */ /* 0x000fe20000000800 */
[----:B0-----:R-:W-:-:S03]  /*0340*/  FFMA R10, R12, R10, R11 ;  /* 0x0000000a0c0a7223 */ /* 0x001fc6000000000b */
[----:B------:R-:W-:Y:S01]  /*0350*/  LDS R12, [R5+0x280] ;  /* 0x00028000050c7984 */ /* 0x000fe20000000800 */
[----:B-1----:R-:W-:-:S03]  /*0360*/  FFMA R20, R29, R13, R10 ;  /* 0x0000000d1d147223 */ /* 0x002fc6000000000a */
[----:B------:R-:W-:Y:S04]  /*0370*/  LDS R13, [R5+0x200] ;  /* 0x00020000050d7984 */ /* 0x000fe80000000800 */
[----:B------:R-:W0:Y:S01]  /*0380*/  LDS.128 R8, [R6+UR6+0x10] ;  /* 0x0000100606087984 */ /* 0x000e220008000c00 */
[----:B--2---:R-:W-:-:S03]  /*0390*/  FFMA R14, R25, R14, R20 ;  /* 0x0000000e190e7223 */ /* 0x004fc60000000014 */
[----:B------:R-:W1:Y:S01]  /*03a0*/  LDS R25, [R5+0x300] ;  /* 0x0003000005197984 */ /* 0x000e620000000800 */
[----:B---3--:R-:W-:-:S04]  /*03b0*/  FFMA R15, R24, R15, R14 ;  /* 0x0000000f180f7223 */ /* 0x008fc8000000000e */
[----:B0-----:R-:W-:Y:S02]  /*03c0*/  FFMA R13, R8, R13, R15 ;  /* 0x0000000d080d7223 */ /* 0x001fe4000000000f */
[----:B------:R-:W-:Y:S02]  /*03d0*/  LDS R8, [R5+0x480] ;  /* 0x0004800005087984 */ /* 0x000fe40000000800 */
[----:B------:R-:W-:Y:S02]  /*03e0*/  FFMA R20, R12, R9, R13 ;  /* 0x000000090c147223 */ /* 0x000fe4000000000d */
[----:B------:R-:W-:Y:S04]  /*03f0*/  LDS R9, [R5+0x400] ;  /* 0x0004000005097984 */ /* 0x000fe80000000800 */
[----:B------:R-:W0:Y:S01]  /*0400*/  LDS.128 R12, [R6+UR6+0x20] ;  /* 0x00002006060c7984 */ /* 0x000e220008000c00 */
[----:B-1----:R-:W-:-:S03]  /*0410*/  FFMA R10, R25, R10, R20 ;  /* 0x0000000a190a7223 */ /* 0x002fc60000000014 */
[----:B------:R-:W1:Y:S01]  /*0420*/  LDS R25, [R5+0x500] ;  /* 0x0005000005197984 */ /* 0x000e620000000800 */
[----:B------:R-:W-:-:S03]  /*0430*/  FFMA R11, R27, R11, R10 ;  /* 0x0000000b1b0b7223 */ /* 0x000fc6000000000a */
[----:B------:R-:W2:Y:S01]  /*0440*/  LDS R27, [R5+0x580] ;  /* 0x00058000051b7984 */ /* 0x000ea20000000800 */
[----:B0-----:R-:W-:-:S03]  /*0450*/  FFMA R9, R12, R9, R11 ;  /* 0x000000090c097223 */ /* 0x001fc6000000000b */
[----:B------:R-:W-:Y:S01]  /*0460*/  LDS R12, [R5+0x680] ;  /* 0x00068000050c7984 */ /* 0x000fe20000000800 */
[----:B------:R-:W-:-:S03]  /*0470*/  FFMA R20, R8, R13, R9 ;  /* 0x0000000d08147223 */ /* 0x000fc60000000009 */
[----:B------:R-:W-:Y:S04]  /*0480*/  LDS R13, [R5+0x600] ;  /* 0x00060000050d7984 */ /* 0x000fe80000000800 */
[----:B------:R-:W0:Y:S01]  /*0490*/  LDS.128 R8, [R6+UR6+0x30] ;  /* 0x0000300606087984 */ /* 0x000e220008000c00 */
[----:B-1----:R-:W-:-:S03]  /*04a0*/  FFMA R14, R25, R14, R20 ;  /* 0x0000000e190e7223 */ /* 0x002fc60000000014 */
[----:B------:R-:W1:Y:S01]  /*04b0*/  LDS R25, [R5+0x700] ;  /* 0x0007000005197984 */ /* 0x000e620000000800 */
[----:B--2---:R-:W-:-:S03]  /*04c0*/  FFMA R15, R27, R15, R14 ;  /* 0x0000000f1b0f7223 */ /* 0x004fc6000000000e */
        /* <DEDUP_REMOVED lines=16> */
[----:B------:R-:W-:Y:S01]  /*05d0*/  LDS R20, [R5+0xc80] ;  /* 0x000c800005147984 */ /* 0x000fe20000000800 */
[----:B--2---:R-:W-:-:S03]  /*05e0*/  FFMA R15, R27, R15, R14 ;  /* 0x0000000f1b0f7223 */ /* 0x004fc6000000000e */
[----:B------:R-:W1:Y:S04]  /*05f0*/  LDS R27, [R5+0xb00] ;  /* 0x000b0000051b7984 */ /* 0x000e680000000800 */
[----:B------:R-:W-:Y:S01]  /*0600*/  LDS R25, [R5+0xd00] ;  /* 0x000d000005197984 */ /* 0x000fe20000000800 */
[----:B0-----:R-:W-:-:S03]  /*0610*/  FFMA R13, R8, R13, R15 ;  /* 0x0000000d080d7223 */ /* 0x001fc6000000000f */
[----:B------:R-:W0:Y:S01]  /*0620*/  LDS R8, [R5+0xb80] ;  /* 0x000b800005087984 */ /* 0x000e220000000800 */
[----:B------:R-:W-:-:S03]  /*0630*/  FFMA R24, R12, R9, R13 ;  /* 0x000000090c187223 */ /* 0x000fc6000000000d */
[----:B------:R-:W-:Y:S04]  /*0640*/  LDS R9, [R5+0xc00] ;  /* 0x000c000005097984 */ /* 0x000fe80000000800 */
[----:B------:R-:W2:Y:S01]  /*0650*/  LDS.128 R12, [R6+UR6+0x60] ;  /* 0x00006006060c7984 */ /* 0x000ea20008000c00 */
[----:B-1----:R-:W-:-:S04]  /*0660*/  FFMA R27, R27, R10, R24 ;  /* 0x0000000a1b1b7223 */ /* 0x002fc80000000018 */
[----:B0-----:R-:W-:-:S04]  /*0670*/  FFMA R11, R8, R11, R27 ;  /* 0x0000000b080b7223 */ /* 0x001fc8000000001b */
[----:B--2---:R-:W-:Y:S02]  /*0680*/  FFMA R9, R12, R9, R11 ;  /* 0x000000090c097223 */ /* 0x004fe4000000000b */
[----:B------:R-:W0:Y:S02]  /*0690*/  LDS R12, [R5+0xd80] ;  /* 0x000d8000050c7984 */ /* 0x000e240000000800 */
[----:B------:R-:W-:Y:S02]  /*06a0*/  FFMA R24, R20, R13, R9 ;  /* 0x0000000d14187223 */ /* 0x000fe40000000009 */
[----:B------:R-:W1:Y:S04]  /*06b0*/  LDS.128 R8, [R6+UR6+0x70] ;  /* 0x0000700606087984 */ /* 0x000e680008000c00 */
[----:B------:R-:W2:Y:S01]  /*06c0*/  LDS R20, [R5+0xe80] ;  /* 0x000e800005147984 */ /* 0x000ea20000000800 */
[----:B------:R-:W-:-:S03]  /*06d0*/  FFMA R25, R25, R14, R24 ;  /* 0x0000000e19197223 */ /* 0x000fc60000000018 */
[----:B------:R-:W3:Y:S04]  /*06e0*/  LDS R13, [R5+0xf00] ;  /* 0x000f0000050d7984 */ /* 0x000ee80000000800 */
[----:B------:R-:W4:Y:S01]  /*06f0*/  LDS R14, [R5+0xf80] ;  /* 0x000f8000050e7984 */ /* 0x000f220000000800 */
[----:B------:R-:W-:Y:S01]  /*0700*/  UIADD3 UR4, UPT, UPT, UR4, 0x20, URZ ;  /* 0x0000002004047890 */ /* 0x000fe2000fffe0ff */
[----:B------:R-:W-:Y:S05]  /*0710*/  BAR.SYNC.DEFER_BLOCKING 0x0 ;  /* 0x0000000000007b1d */ /* 0x000fea0000010000 */
[----:B------:R-:W-:-:S02]  /*0720*/  ISETP.LE.AND P0, PT, R0, UR4, PT ;  /* 0x0000000400007c0c */ /* 0x000fc4000bf03270 */
[----:B------:R-:W-:Y:S01]  /*0730*/  IADD3 R4, P1, PT, R4, 0x80, RZ ;  /* 0x0000008004047810 */ /* 0x000fe20007f3e0ff */
[----:B0-----:R-:W-:-:S04]  /*0740*/  FFMA R15, R12, R15, R25 ;  /* 0x0000000f0c0f7223 */ /* 0x001fc80000000019 */
[----:B-1----:R-:W-:-:S04]  /*0750*/  FFMA R15, R8, R26, R15 ;  /* 0x0000001a080f7223 */ /* 0x002fc8000000000f */
[----:B--2---:R-:W-:-:S04]  /*0760*/  FFMA R20, R20, R9, R15 ;  /* 0x0000000914147223 */ /* 0x004fc8000000000f */
[----:B---3--:R-:W-:Y:S01]  /*0770*/  FFMA R13, R13, R10, R20 ;  /* 0x0000000a0d0d7223 */ /* 0x008fe20000000014 */
[----:B------:R-:W-:Y:S01]  /*0780*/  IMAD.WIDE.U32 R22, R7, 0x4, R22 ;  /* 0x0000000407167825 */ /* 0x000fe200078e0016 */
[----:B------:R-:W-:-:S03]  /*0790*/  IADD3.X R3, PT, PT, RZ, R3, RZ, P1, !PT ;  /* 0x00000003ff037210 */ /* 0x000fc60000ffe4ff */
[----:B----4-:R-:W-:Y:S01]  /*07a0*/  FFMA R11, R14, R11, R13 ;  /* 0x0000000b0e0b7223 */ /* 0x010fe2000000000d */
[----:B------:R-:W-:Y:S06]  /*07b0*/  @!P0 BRA `(.L_x_1) ;  /* 0xfffffff800a88947 */ /* 0x000fec000383ffff */
.L_x_0:
[----:B------:R-:W0:Y:S01]  /*07c0*/  LDCU.64 UR4, c[0x0][0x398] ;  /* 0x00007300ff0477ac */ /* 0x000e220008000a00 */
[----:B------:R-:W-:Y:S01]  /*07d0*/  IMAD R21, R21, R0, R18 ;  /* 0x0000000015157224 */ /* 0x000fe200078e0212 */
[----:B------:R-:W-:-:S04]  /*07e0*/  LEA R2, R2, R19, 0x5 ;  /* 0x0000001302027211 */ /* 0x000fc800078e28ff */
[----:B------:R-:W-:Y:S02]  /*07f0*/  SHF.R.S32.HI R3, RZ, 0x1f, R21 ;  /* 0x0000001fff037819 */ /* 0x000fe40000011415 */
[----:B------:R-:W-:-:S04]  /*0800*/  IADD3 R0, P0, PT, R21, R2, RZ ;  /* 0x0000000215007210 */ /* 0x000fc80007f1e0ff */
[----:B------:R-:W-:Y:S02]  /*0810*/  LEA.HI.X.SX32 R3, R2, R3, 0x1, P0 ;  /* 0x0000000302037211 */ /* 0x000fe400000f0eff */
[----:B0-----:R-:W-:-:S04]  /*0820*/  LEA R2, P0, R0, UR4, 0x2 ;  /* 0x0000000400027c11 */ /* 0x001fc8000f8010ff */
[----:B------:R-:W-:-:S05]  /*0830*/  LEA.HI.X R3, R0, UR5, R3, 0x2, P0 ;  /* 0x0000000500037c11 */ /* 0x000fca00080f1403 */
[----:B------:R-:W2:Y:S02]  /*0840*/  LDG.E R0, desc[UR8][R2.64] ;  /* 0x0000000802007981 */ /* 0x000ea4000c1e1900 */
[----:B--2---:R-:W-:-:S05]  /*0850*/  FADD R11, R0, R11 ;  /* 0x0000000b000b7221 */ /* 0x004fca0000000000 */
[----:B------:R-:W-:Y:S01]  /*0860*/  STG.E desc[UR8][R2.64], R11 ;  /* 0x0000000b02007986 */ /* 0x000fe2000c101908 */
[----:B------:R-:W-:Y:S05]  /*0870*/  EXIT ;  /* 0x000000000000794d */ /* 0x000fea0003800000 */
.L_x_2:
[----:B------:R-:W-:-:S00]  /*0880*/  BRA `(.L_x_2) ;  /* 0xfffffffc00fc7947 */ /* 0x000fc0000383ffff */
[----:B------:R-:W-:-:S00]  /*0890*/  NOP ;  /* 0x0000000000007918 */ /* 0x000fc00000000000 */
        /* <DEDUP_REMOVED lines=14> */
.L_x_3:


//--------------------- .nv.shared._Z6matmuliPKfS0_Pf --------------------------
	.section	.nv.shared._Z6matmuliPKfS0_Pf,"aw",@nobits
	.sectionflags	@""
	.align	4
.nv.shared._Z6matmuliPKfS0_Pf:
	.zero		9216


//--------------------- .nv.shared.reserved.0     --------------------------
	.section	.nv.shared.reserved.0,"aw",@nobits
	.weak		__nv_reservedSMEM_offset_0_alias
	.size		__nv_reservedSMEM_offset_0_alias, 0, 64
	.other		__nv_reservedSMEM_offset_0_alias,@"STO_CUDA_RESERVED_SHARED STV_DEFAULT"
__nv_reservedSMEM_offset_0_alias:
	.zero		0
	.zero		64


//--------------------- .nv.constant0._Z6matmuliPKfS0_Pf --------------------------
	.section	.nv.constant0._Z6matmuliPKfS0_Pf,"a",@progbits
	.sectionflags	@""
	.align	4
.nv.constant0._Z6matmuliPKfS0_Pf:
	.zero		928


//--------------------- SYMBOLS --------------------------

	.type		.nv.reservedSmem.offset0,@object
	.size		.nv.reservedSmem.offset0,0x4
	.type		.nv.reservedSmem.cap,@object
	.size		.nv.reservedSmem.cap,0x4
